	.headerflags	@"EF_CUDA_TEXMODE_UNIFIED EF_CUDA_64BIT_ADDRESS EF_CUDA_ACCELERATORS EF_CUDA_SM90 EF_CUDA_VIRTUAL_SM(EF_CUDA_SM90)"
	.elftype	@"ET_EXEC"


//--------------------- .nv.info                  --------------------------
	.section	.nv.info,"",@"SHT_CUDA_INFO"
	.align	4


	//----- nvinfo : EIATTR_REGCOUNT
	.align		4
        /*0000*/ 	.byte	0x04, 0x2f
        /*0002*/ 	.short	(.L_3 - .L_2)
	.align		4
.L_2:
        /*0004*/ 	.word	index@(triton_poi_fused__weight_norm_interface_4)
        /*0008*/ 	.word	0x00000016


	//----- nvinfo : EIATTR_MIN_STACK_SIZE
	.align		4
.L_3:
        /*000c*/ 	.byte	0x04, 0x12
        /*000e*/ 	.short	(.L_5 - .L_4)
	.align		4
.L_4:
        /*0010*/ 	.word	index@(triton_poi_fused__weight_norm_interface_4)
        /*0014*/ 	.word	0x00000000


	//----- nvinfo : EIATTR_FRAME_SIZE
	.align		4
.L_5:
        /*0018*/ 	.byte	0x04, 0x11
        /*001a*/ 	.short	(.L_7 - .L_6)
	.align		4
.L_6:
        /*001c*/ 	.word	index@(triton_poi_fused__weight_norm_interface_4)
        /*0020*/ 	.word	0x00000000


	//----- nvinfo : EIATTR_MIN_STACK_SIZE
	.align		4
.L_7:
        /*0024*/ 	.byte	0x04, 0x12
        /*0026*/ 	.short	(.L_9 - .L_8)
	.align		4
.L_8:
        /*0028*/ 	.word	index@(triton_poi_fused__weight_norm_interface_4)
        /*002c*/ 	.word	0x00000000
.L_9:


//--------------------- .nv.info.triton_poi_fused__weight_norm_interface_4 --------------------------
	.section	.nv.info.triton_poi_fused__weight_norm_interface_4,"",@"SHT_CUDA_INFO"
	.sectionflags	@""
	.align	4


	//----- nvinfo : EIATTR_CUDA_API_VERSION
	.align		4
        /*0000*/ 	.byte	0x04, 0x37
        /*0002*/ 	.short	(.L_11 - .L_10)
.L_10:
        /*0004*/ 	.word	0x0000007c


	//----- nvinfo : EIATTR_KPARAM_INFO
	.align		4
.L_11:
        /*0008*/ 	.byte	0x04, 0x17
        /*000a*/ 	.short	(.L_13 - .L_12)
.L_12:
        /*000c*/ 	.word	0x00000000
        /*0010*/ 	.short	0x0002
        /*0012*/ 	.short	0x0010
        /*0014*/ 	.byte	0x00, 0xf0, 0x11, 0x00


	//----- nvinfo : EIATTR_KPARAM_INFO
	.align		4
.L_13:
        /*0018*/ 	.byte	0x04, 0x17
        /*001a*/ 	.short	(.L_15 - .L_14)
.L_14:
        /*001c*/ 	.word	0x00000000
        /*0020*/ 	.short	0x0001
        /*0022*/ 	.short	0x0008
        /*0024*/ 	.byte	0x00, 0xf4, 0x21, 0x00


	//----- nvinfo : EIATTR_KPARAM_INFO
	.align		4
.L_15:
        /*0028*/ 	.byte	0x04, 0x17
        /*002a*/ 	.short	(.L_17 - .L_16)
.L_16:
        /*002c*/ 	.word	0x00000000
        /*0030*/ 	.short	0x0000
        /*0032*/ 	.short	0x0000
        /*0034*/ 	.byte	0x00, 0xf4, 0x21, 0x00


	//----- nvinfo : EIATTR_SPARSE_MMA_MASK
	.align		4
.L_17:
        /*0038*/ 	.byte	0x03, 0x50
        /*003a*/ 	.short	0x0000


	//----- nvinfo : EIATTR_MAXREG_COUNT
	.align		4
        /*003c*/ 	.byte	0x03, 0x1b
        /*003e*/ 	.short	0x00ff


	//----- nvinfo : EIATTR_EXIT_INSTR_OFFSETS
	.align		4
        /*0040*/ 	.byte	0x04, 0x1c
        /*0042*/ 	.short	(.L_19 - .L_18)


	//   ....[0]....
.L_18:
        /*0044*/ 	.word	0x00000240


	//   ....[1]....
        /*0048*/ 	.word	0x000002a0


	//----- nvinfo : EIATTR_REQNTID
	.align		4
.L_19:
        /*004c*/ 	.byte	0x04, 0x10
        /*004e*/ 	.short	(.L_21 - .L_20)
.L_20:
        /*0050*/ 	.word	0x00000020
        /*0054*/ 	.word	0x00000001
        /*0058*/ 	.word	0x00000001


	//----- nvinfo : EIATTR_CBANK_PARAM_SIZE
	.align		4
.L_21:
        /*005c*/ 	.byte	0x03, 0x19
        /*005e*/ 	.short	0x0014


	//----- nvinfo : EIATTR_PARAM_CBANK
	.align		4
        /*0060*/ 	.byte	0x04, 0x0a
        /*0062*/ 	.short	(.L_23 - .L_22)
	.align		4
.L_22:
        /*0064*/ 	.word	index@(.nv.constant0.triton_poi_fused__weight_norm_interface_4)
        /*0068*/ 	.short	0x0210
        /*006a*/ 	.short	0x0014


	//----- nvinfo : EIATTR_SW_WAR
	.align		4
.L_23:
        /*006c*/ 	.byte	0x04, 0x36
        /*006e*/ 	.short	(.L_25 - .L_24)
.L_24:
        /*0070*/ 	.word	0x00000008
.L_25:


//--------------------- .nv.callgraph             --------------------------
	.section	.nv.callgraph,"",@"SHT_CUDA_CALLGRAPH"
	.align	4
	.sectionentsize	8
	.align		4
        /*0000*/ 	.word	0x00000000
	.align		4
        /*0004*/ 	.word	0xffffffff
	.align		4
        /*0008*/ 	.word	0x00000000
	.align		4
        /*000c*/ 	.word	0xfffffffe
	.align		4
        /*0010*/ 	.word	0x00000000
	.align		4
        /*0014*/ 	.word	0xfffffffd
	.align		4
        /*0018*/ 	.word	0x00000000
	.align		4
        /*001c*/ 	.word	0xfffffffc


//--------------------- .nv.constant4             --------------------------
	.section	.nv.constant4,"a",@progbits
	.align	8
	.align		8
.nv.constant4:
        /*0000*/ 	.dword	_$_str
	.align		8
        /*0008*/ 	.dword	_$_str_$_2


//--------------------- .text.triton_poi_fused__weight_norm_interface_4 --------------------------
	.section	.text.triton_poi_fused__weight_norm_interface_4,"ax",@progbits
	.align	128
        .global         triton_poi_fused__weight_norm_interface_4
        .type           triton_poi_fused__weight_norm_interface_4,@function
        .size           triton_poi_fused__weight_norm_interface_4,(.L_x_1 - triton_poi_fused__weight_norm_interface_4)
        .other          triton_poi_fused__weight_norm_interface_4,@"STO_CUDA_ENTRY STV_DEFAULT"
triton_poi_fused__weight_norm_interface_4:
.text.triton_poi_fused__weight_norm_interface_4:
[----:B------:R-:W0:Y:S02]  /*0000*/  LDC R1, c[0x0][0x28] ;  /* 0x00000a00ff017b82 */ /* 0x000e240000000800 */
[----:B------:R-:W1:Y:S01]  /*0010*/  S2R R0, SR_TID.X ;  /* 0x0000000000007919 */ /* 0x000e620000002100 */
[----:B------:R-:W2:Y:S01]  /*0020*/  LDC.64 R10, c[0x0][0x210] ;  /* 0x00008400ff0a7b82 */ /* 0x000ea20000000a00 */
[----:B------:R-:W-:Y:S01]  /*0030*/  HFMA2.MMA R14, -RZ, RZ, 0, 0 ;  /* 0x00000000ff0e7435 */ /* 0x000fe200000001ff */
[----:B------:R-:W-:Y:S01]  /*0040*/  ULDC.64 UR4, c[0x0][0x208] ;  /* 0x0000820000047ab9 */ /* 0x000fe20000000a00 */
[----:B------:R-:W3:Y:S01]  /*0050*/  S2R R13, SR_CTAID.X ;  /* 0x00000000000d7919 */ /* 0x000ee20000002500 */
[----:B------:R-:W-:Y:S02]  /*0060*/  CS2R R16, SRZ ;  /* 0x0000000000107805 */ /* 0x000fe4000001ff00 */
[----:B-1----:R-:W-:-:S04]  /*0070*/  SHF.L.U32 R0, R0, 0x1, RZ ;  /* 0x0000000100007819 */ /* 0x002fc800000006ff */
[----:B------:R-:W-:-:S04]  /*0080*/  LOP3.LUT R0, R0, 0x3e, RZ, 0xc0, !PT ;  /* 0x0000003e00007812 */ /* 0x000fc800078ec0ff */
[----:B---3--:R-:W-:-:S04]  /*0090*/  LEA R13, R13, R0, 0x6 ;  /* 0x000000000d0d7211 */ /* 0x008fc800078e30ff */
[C---:B------:R-:W-:Y:S01]  /*00a0*/  ISETP.GE.AND P0, PT, R13.reuse, 0x40, PT ;  /* 0x000000400d00780c */ /* 0x040fe20003f06270 */
[----:B------:R-:W-:Y:S01]  /*00b0*/  IMAD R15, R13, 0x3, RZ ;  /* 0x000000030d0f7824 */ /* 0x000fe200078e02ff */
[----:B------:R-:W-:-:S03]  /*00c0*/  HFMA2.MMA R0, -RZ, RZ, 0, 0 ;  /* 0x00000000ff007435 */ /* 0x000fc600000001ff */
[--C-:B--2---:R-:W-:Y:S01]  /*00d0*/  IMAD.WIDE R2, R15, 0x4, R10.reuse ;  /* 0x000000040f027825 */ /* 0x104fe200078e020a */
[----:B------:R-:W-:Y:S02]  /*00e0*/  IADD3 R7, R15, 0x4, RZ ;  /* 0x000000040f077810 */ /* 0x000fe40007ffe0ff */
[----:B------:R-:W-:Y:S02]  /*00f0*/  IADD3 R5, R15, 0x3, RZ ;  /* 0x000000030f057810 */ /* 0x000fe40007ffe0ff */
[----:B------:R-:W-:Y:S01]  /*0100*/  IADD3 R9, R15, 0x2, RZ ;  /* 0x000000020f097810 */ /* 0x000fe20007ffe0ff */
[--C-:B------:R-:W-:Y:S02]  /*0110*/  IMAD.WIDE R6, R7, 0x4, R10.reuse ;  /* 0x0000000407067825 */ /* 0x100fe400078e020a */
[----:B------:R-:W2:Y:S04]  /*0120*/  @!P0 LDG.E.EL R14, desc[UR4][R2.64+0x4] ;  /* 0x00000404020e8981 */ /* 0x000ea8000c2e1900 */
[----:B------:R-:W3:Y:S01]  /*0130*/  @!P0 LDG.E.EL R0, desc[UR4][R2.64] ;  /* 0x0000000402008981 */ /* 0x000ee2000c2e1900 */
[----:B------:R-:W-:Y:S01]  /*0140*/  IADD3 R15, R15, 0x5, RZ ;  /* 0x000000050f0f7810 */ /* 0x000fe20007ffe0ff */
[--C-:B------:R-:W-:Y:S01]  /*0150*/  IMAD.WIDE R4, R5, 0x4, R10.reuse ;  /* 0x0000000405047825 */ /* 0x100fe200078e020a */
[----:B------:R-:W-:Y:S01]  /*0160*/  MOV R12, RZ ;  /* 0x000000ff000c7202 */ /* 0x000fe20000000f00 */
[----:B------:R1:W4:Y:S02]  /*0170*/  @!P0 LDG.E.EL R16, desc[UR4][R6.64] ;  /* 0x0000000406108981 */ /* 0x000324000c2e1900 */
[----:B------:R-:W-:-:S03]  /*0180*/  IMAD.WIDE R8, R9, 0x4, R10 ;  /* 0x0000000409087825 */ /* 0x000fc600078e020a */
[----:B------:R-:W4:Y:S04]  /*0190*/  @!P0 LDG.E.EL R12, desc[UR4][R4.64] ;  /* 0x00000004040c8981 */ /* 0x000f28000c2e1900 */
[----:B------:R-:W4:Y:S01]  /*01a0*/  @!P0 LDG.E.EL R17, desc[UR4][R8.64] ;  /* 0x0000000408118981 */ /* 0x000f22000c2e1900 */
[----:B-1----:R-:W-:Y:S01]  /*01b0*/  IMAD.WIDE R6, R15, 0x4, R10 ;  /* 0x000000040f067825 */ /* 0x002fe200078e020a */
[----:B------:R-:W-:-:S06]  /*01c0*/  MOV R15, RZ ;  /* 0x000000ff000f7202 */ /* 0x000fcc0000000f00 */
[----:B------:R1:W5:Y:S01]  /*01d0*/  @!P0 LDG.E.EL R15, desc[UR4][R6.64] ;  /* 0x00000004060f8981 */ /* 0x000362000c2e1900 */
[----:B--2---:R-:W-:-:S04]  /*01e0*/  FMUL R11, R14, R14 ;  /* 0x0000000e0e0b7220 */ /* 0x004fc80000400000 */
[----:B---3--:R-:W-:Y:S02]  /*01f0*/  FFMA R0, R0, R0, R11 ;  /* 0x0000000000007223 */ /* 0x008fe4000000000b */
[----:B------:R-:W2:Y:S01]  /*0200*/  LDC.64 R10, c[0x0][0x218] ;  /* 0x00008600ff0a7b82 */ /* 0x000ea20000000a00 */
[----:B----4-:R-:W-:-:S04]  /*0210*/  FMUL R19, R16, R16 ;  /* 0x0000001010137220 */ /* 0x010fc80000400000 */
[----:B------:R-:W-:Y:S01]  /*0220*/  FFMA R12, R12, R12, R19 ;  /* 0x0000000c0c0c7223 */ /* 0x000fe20000000013 */
[----:B------:R-:W-:Y:S01]  /*0230*/  FFMA R0, R17, R17, R0 ;  /* 0x0000001111007223 */ /* 0x000fe20000000000 */
[----:B-1----:R-:W-:Y:S06]  /*0240*/  @P0 EXIT ;  /* 0x000000000000094d */ /* 0x002fec0003800000 */
[----:B-----5:R-:W-:Y:S01]  /*0250*/  FFMA R12, R15, R15, R12 ;  /* 0x0000000f0f0c7223 */ /* 0x020fe2000000000c */
[----:B------:R-:W-:Y:S01]  /*0260*/  MUFU.SQRT R4, R0 ;  /* 0x0000000000047308 */ /* 0x000fe20000002000 */
[----:B--2---:R-:W-:-:S07]  /*0270*/  IMAD.WIDE R2, R13, 0x4, R10 ;  /* 0x000000040d027825 */ /* 0x004fce00078e020a */
[----:B------:R-:W0:Y:S02]  /*0280*/  MUFU.SQRT R5, R12 ;  /* 0x0000000c00057308 */ /* 0x000e240000002000 */
[----:B0-----:R-:W-:Y:S01]  /*0290*/  STG.E.64 desc[UR4][R2.64], R4 ;  /* 0x0000000402007986 */ /* 0x001fe2000c101b04 */
[----:B------:R-:W-:Y:S05]  /*02a0*/  EXIT ;  /* 0x000000000000794d */ /* 0x000fea0003800000 */
.L_x_0:
[----:B------:R-:W-:-:S00]  /*02b0*/  BRA `(.L_x_0) ;  /* 0xfffffffc00fc7947 */ /* 0x000fc0000383ffff */
[----:B------:R-:W-:-:S00]  /*02c0*/  NOP ;  /* 0x0000000000007918 */ /* 0x000fc00000000000 */
        /* <DEDUP_REMOVED lines=11> */
.L_x_1:


//--------------------- .nv.global.init           --------------------------
	.section	.nv.global.init,"aw",@progbits
.nv.global.init:
	.type		_$_str,@object
	.size		_$_str,(_$_str_$_2 - _$_str)
_$_str:
        /*0000*/ 	.byte	0x5f, 0x5f, 0x43, 0x55, 0x44, 0x41, 0x5f, 0x46, 0x54, 0x5a, 0x00
	.type		_$_str_$_2,@object
	.size		_$_str_$_2,(.L_1 - _$_str_$_2)
_$_str_$_2:
        /*000b*/ 	.byte	0x5f, 0x5f, 0x43, 0x55, 0x44, 0x41, 0x5f, 0x50, 0x52, 0x45, 0x43, 0x5f, 0x53, 0x51, 0x52, 0x54
        /*001b*/ 	.byte	0x00
.L_1:


//--------------------- .nv.constant0.triton_poi_fused__weight_norm_interface_4 --------------------------
	.section	.nv.constant0.triton_poi_fused__weight_norm_interface_4,"a",@progbits
	.sectionflags	@""
	.align	4
.nv.constant0.triton_poi_fused__weight_norm_interface_4:
	.zero		548
